//
// Generated by NVIDIA NVVM Compiler
//
// Compiler Build ID: CL-36424714
// Cuda compilation tools, release 13.0, V13.0.88
// Based on NVVM 20.0.0
//

.version 9.0
.target sm_100
.address_size 64

	// .globl	_Z6matAddPKfS0_Pfii

.visible .entry _Z6matAddPKfS0_Pfii(
	.param .u64 .ptr .align 1 _Z6matAddPKfS0_Pfii_param_0,
	.param .u64 .ptr .align 1 _Z6matAddPKfS0_Pfii_param_1,
	.param .u64 .ptr .align 1 _Z6matAddPKfS0_Pfii_param_2,
	.param .u32 _Z6matAddPKfS0_Pfii_param_3,
	.param .u32 _Z6matAddPKfS0_Pfii_param_4
)
{
	.reg .pred 	%p<4>;
	.reg .b32 	%r<14>;
	.reg .b32 	%f<4>;
	.reg .b64 	%rd<11>;

	ld.param.u64 	%rd1, [_Z6matAddPKfS0_Pfii_param_0];
	ld.param.u64 	%rd2, [_Z6matAddPKfS0_Pfii_param_1];
	ld.param.u64 	%rd3, [_Z6matAddPKfS0_Pfii_param_2];
	ld.param.u32 	%r4, [_Z6matAddPKfS0_Pfii_param_3];
	ld.param.u32 	%r5, [_Z6matAddPKfS0_Pfii_param_4];
	mov.u32 	%r6, %ntid.x;
	mov.u32 	%r7, %ctaid.x;
	mov.u32 	%r8, %tid.x;
	mad.lo.s32 	%r1, %r6, %r7, %r8;
	mov.u32 	%r9, %ntid.y;
	mov.u32 	%r10, %ctaid.y;
	mov.u32 	%r11, %tid.y;
	mad.lo.s32 	%r12, %r9, %r10, %r11;
	setp.ge.s32 	%p1, %r1, %r4;
	setp.ge.s32 	%p2, %r12, %r5;
	or.pred  	%p3, %p1, %p2;
	@%p3 bra 	$L__BB0_2;
	cvta.to.global.u64 	%rd4, %rd1;
	cvta.to.global.u64 	%rd5, %rd2;
	cvta.to.global.u64 	%rd6, %rd3;
	mad.lo.s32 	%r13, %r5, %r1, %r12;
	mul.wide.s32 	%rd7, %r13, 4;
	add.s64 	%rd8, %rd4, %rd7;
	ld.global.f32 	%f1, [%rd8];
	add.s64 	%rd9, %rd5, %rd7;
	ld.global.f32 	%f2, [%rd9];
	add.f32 	%f3, %f1, %f2;
	add.s64 	%rd10, %rd6, %rd7;
	st.global.f32 	[%rd10], %f3;
$L__BB0_2:
	ret;

}


// ===== COMPILED SASS (sm_100) =====

	.target	sm_100

	.elftype	@"ET_EXEC"


//--------------------- .note.nv.tkinfo           --------------------------
	.section	.note.nv.tkinfo,"",@"SHT_NOTE"
	.sectionflags	@"SHF_NOTE_NV_TKINFO"
	.tkinfo
        /*0018*/ 	.word	0x00000002
        /*0030*/ 	.string	""
        /*0030*/ 	.string	"ptxas"
        /*0030*/ 	.string	"Cuda compilation tools, release 13.0, V13.0.88"
        /*0030*/ 	.string	"Build cuda_13.0.r13.0/compiler.36424714_0"
        /*0030*/ 	.string	"-arch sm_100 -m 64 "



//--------------------- .note.nv.cuinfo           --------------------------
	.section	.note.nv.cuinfo,"",@"SHT_NOTE"
	.sectionflags	@"SHF_NOTE_NV_CUINFO"
        /*0018*/ 	.short	0x0002
        /*001a*/ 	.short	0x0064
        /*001c*/ 	.short	0x0082
	.zero		2


//--------------------- .nv.info                  --------------------------
	.section	.nv.info,"",@"SHT_CUDA_INFO"
	.align	4


	//----- nvinfo : EIATTR_REGCOUNT
	.align		4
        /*0000*/ 	.byte	0x04, 0x2f
        /*0002*/ 	.short	(.L_1 - .L_0)
	.align		4
.L_0:
        /*0004*/ 	.word	index@(_Z6matAddPKfS0_Pfii)
        /*0008*/ 	.word	0x0000000c


	//----- nvinfo : EIATTR_FRAME_SIZE
	.align		4
.L_1:
        /*000c*/ 	.byte	0x04, 0x11
        /*000e*/ 	.short	(.L_3 - .L_2)
	.align		4
.L_2:
        /*0010*/ 	.word	index@(_Z6matAddPKfS0_Pfii)
        /*0014*/ 	.word	0x00000000


	//----- nvinfo : EIATTR_MIN_STACK_SIZE
	.align		4
.L_3:
        /*0018*/ 	.byte	0x04, 0x12
        /*001a*/ 	.short	(.L_5 - .L_4)
	.align		4
.L_4:
        /*001c*/ 	.word	index@(_Z6matAddPKfS0_Pfii)
        /*0020*/ 	.word	0x00000000
.L_5:


//--------------------- .nv.compat                --------------------------
	.section	.nv.compat,"",@"SHT_CUDA_COMPAT_INFO"
	.align	4
        /*0000*/ 	.byte	0x02, 0x09, 0x00, 0x00, 0x02, 0x02, 0x01, 0x00, 0x02, 0x05, 0x05, 0x00, 0x03, 0x07, 0x01, 0x01
        /*0010*/ 	.byte	0x02, 0x03, 0x00, 0x00, 0x02, 0x06, 0x01, 0x00, 0x04, 0x0b, 0x08, 0x00, 0x09, 0x00, 0x00, 0x00
        /*0020*/ 	.byte	0x00, 0x00, 0x00, 0x00


//--------------------- .nv.info._Z6matAddPKfS0_Pfii --------------------------
	.section	.nv.info._Z6matAddPKfS0_Pfii,"",@"SHT_CUDA_INFO"
	.sectionflags	@""
	.align	4


	//----- nvinfo : EIATTR_CUDA_API_VERSION
	.align		4
        /*0000*/ 	.byte	0x04, 0x37
        /*0002*/ 	.short	(.L_7 - .L_6)
.L_6:
        /*0004*/ 	.word	0x00000082


	//----- nvinfo : EIATTR_KPARAM_INFO
	.align		4
.L_7:
        /*0008*/ 	.byte	0x04, 0x17
        /*000a*/ 	.short	(.L_9 - .L_8)
.L_8:
        /*000c*/ 	.word	0x00000000
        /*0010*/ 	.short	0x0004
        /*0012*/ 	.short	0x001c
        /*0014*/ 	.byte	0x00, 0xf0, 0x11, 0x00


	//----- nvinfo : EIATTR_KPARAM_INFO
	.align		4
.L_9:
        /*0018*/ 	.byte	0x04, 0x17
        /*001a*/ 	.short	(.L_11 - .L_10)
.L_10:
        /*001c*/ 	.word	0x00000000
        /*0020*/ 	.short	0x0003
        /*0022*/ 	.short	0x0018
        /*0024*/ 	.byte	0x00, 0xf0, 0x11, 0x00


	//----- nvinfo : EIATTR_KPARAM_INFO
	.align		4
.L_11:
        /*0028*/ 	.byte	0x04, 0x17
        /*002a*/ 	.short	(.L_13 - .L_12)
.L_12:
        /*002c*/ 	.word	0x00000000
        /*0030*/ 	.short	0x0002
        /*0032*/ 	.short	0x0010
        /*0034*/ 	.byte	0x00, 0xf5, 0x21, 0x00


	//----- nvinfo : EIATTR_KPARAM_INFO
	.align		4
.L_13:
        /*0038*/ 	.byte	0x04, 0x17
        /*003a*/ 	.short	(.L_15 - .L_14)
.L_14:
        /*003c*/ 	.word	0x00000000
        /*0040*/ 	.short	0x0001
        /*0042*/ 	.short	0x0008
        /*0044*/ 	.byte	0x00, 0xf5, 0x21, 0x00


	//----- nvinfo : EIATTR_KPARAM_INFO
	.align		4
.L_15:
        /*0048*/ 	.byte	0x04, 0x17
        /*004a*/ 	.short	(.L_17 - .L_16)
.L_16:
        /*004c*/ 	.word	0x00000000
        /*0050*/ 	.short	0x0000
        /*0052*/ 	.short	0x0000
        /*0054*/ 	.byte	0x00, 0xf5, 0x21, 0x00


	//----- nvinfo : EIATTR_SPARSE_MMA_MASK
	.align		4
.L_17:
        /*0058*/ 	.byte	0x03, 0x50
        /*005a*/ 	.short	0x0000


	//----- nvinfo : EIATTR_MAXREG_COUNT
	.align		4
        /*005c*/ 	.byte	0x03, 0x1b
        /*005e*/ 	.short	0x00ff


	//----- nvinfo : EIATTR_MERCURY_ISA_VERSION
	.align		4
        /*0060*/ 	.byte	0x03, 0x5f
        /*0062*/ 	.short	0x0101


	//----- nvinfo : EIATTR_VRC_CTA_INIT_COUNT
	.align		4
        /*0064*/ 	.byte	0x02, 0x4a
	.zero		1
	.zero		1


	//----- nvinfo : EIATTR_EXIT_INSTR_OFFSETS
	.align		4
        /*0068*/ 	.byte	0x04, 0x1c
        /*006a*/ 	.short	(.L_19 - .L_18)


	//   ....[0]....
.L_18:
        /*006c*/ 	.word	0x000000c0


	//   ....[1]....
        /*0070*/ 	.word	0x00000190


	//----- nvinfo : EIATTR_CBANK_PARAM_SIZE
	.align		4
.L_19:
        /*0074*/ 	.byte	0x03, 0x19
        /*0076*/ 	.short	0x0020


	//----- nvinfo : EIATTR_PARAM_CBANK
	.align		4
        /*0078*/ 	.byte	0x04, 0x0a
        /*007a*/ 	.short	(.L_21 - .L_20)
	.align		4
.L_20:
        /*007c*/ 	.word	index@(.nv.constant0._Z6matAddPKfS0_Pfii)
        /*0080*/ 	.short	0x0380
        /*0082*/ 	.short	0x0020


	//----- nvinfo : EIATTR_SW_WAR
	.align		4
.L_21:
        /*0084*/ 	.byte	0x04, 0x36
        /*0086*/ 	.short	(.L_23 - .L_22)
.L_22:
        /*0088*/ 	.word	0x00000008
.L_23:


//--------------------- .nv.callgraph             --------------------------
	.section	.nv.callgraph,"",@"SHT_CUDA_CALLGRAPH"
	.align	4
	.sectionentsize	8
	.align		4
        /*0000*/ 	.word	0x00000000
	.align		4
        /*0004*/ 	.word	0xffffffff
	.align		4
        /*0008*/ 	.word	0x00000000
	.align		4
        /*000c*/ 	.word	0xfffffffe
	.align		4
        /*0010*/ 	.word	0x00000000
	.align		4
        /*0014*/ 	.word	0xfffffffd
	.align		4
        /*0018*/ 	.word	0x00000000
	.align		4
        /*001c*/ 	.word	0xfffffffc


//--------------------- .text._Z6matAddPKfS0_Pfii --------------------------
	.section	.text._Z6matAddPKfS0_Pfii,"ax",@progbits
	.align	128
        .global         _Z6matAddPKfS0_Pfii
        .type           _Z6matAddPKfS0_Pfii,@function
        .size           _Z6matAddPKfS0_Pfii,(.L_x_1 - _Z6matAddPKfS0_Pfii)
        .other          _Z6matAddPKfS0_Pfii,@"STO_CUDA_ENTRY STV_DEFAULT"
_Z6matAddPKfS0_Pfii:
.text._Z6matAddPKfS0_Pfii:
[----:B------:R-:W-:Y:S01]  /*0000*/  LDC R1, c[0x0][0x37c] ;  /* 0x0000df00ff017b82 */ /* 0x000fe20000000800 */
[----:B------:R-:W0:Y:S01]  /*0010*/  S2R R7, SR_CTAID.Y ;  /* 0x0000000000077919 */ /* 0x000e220000002600 */
[----:B------:R-:W1:Y:S01]  /*0020*/  LDCU UR4, c[0x0][0x360] ;  /* 0x00006c00ff0477ac */ /* 0x000e620008000800 */
[----:B------:R-:W0:Y:S01]  /*0030*/  S2R R2, SR_TID.Y ;  /* 0x0000000000027919 */ /* 0x000e220000002200 */
[----:B------:R-:W0:Y:S01]  /*0040*/  LDCU UR5, c[0x0][0x364] ;  /* 0x00006c80ff0577ac */ /* 0x000e220008000800 */
[----:B------:R-:W1:Y:S01]  /*0050*/  S2R R0, SR_CTAID.X ;  /* 0x0000000000007919 */ /* 0x000e620000002500 */
[----:B------:R-:W2:Y:S01]  /*0060*/  LDCU.64 UR6, c[0x0][0x398] ;  /* 0x00007300ff0677ac */ /* 0x000ea20008000a00 */
[----:B------:R-:W1:Y:S01]  /*0070*/  S2R R3, SR_TID.X ;  /* 0x0000000000037919 */ /* 0x000e620000002100 */
[----:B0-----:R-:W-:-:S05]  /*0080*/  IMAD R7, R7, UR5, R2 ;  /* 0x0000000507077c24 */ /* 0x001fca000f8e0202 */
[----:B--2---:R-:W-:Y:S01]  /*0090*/  ISETP.GE.AND P0, PT, R7, UR7, PT ;  /* 0x0000000707007c0c */ /* 0x004fe2000bf06270 */
[----:B-1----:R-:W-:-:S05]  /*00a0*/  IMAD R0, R0, UR4, R3 ;  /* 0x0000000400007c24 */ /* 0x002fca000f8e0203 */
[----:B------:R-:W-:-:S13]  /*00b0*/  ISETP.GE.OR P0, PT, R0, UR6, P0 ;  /* 0x0000000600007c0c */ /* 0x000fda0008706670 */
[----:B------:R-:W-:Y:S05]  /*00c0*/  @P0 EXIT ;  /* 0x000000000000094d */ /* 0x000fea0003800000 */
[----:B------:R-:W0:Y:S01]  /*00d0*/  LDC.64 R2, c[0x0][0x380] ;  /* 0x0000e000ff027b82 */ /* 0x000e220000000a00 */
[----:B------:R-:W1:Y:S01]  /*00e0*/  LDCU.64 UR4, c[0x0][0x358] ;  /* 0x00006b00ff0477ac */ /* 0x000e620008000a00 */
[----:B------:R-:W-:-:S06]  /*00f0*/  IMAD R9, R0, UR7, R7 ;  /* 0x0000000700097c24 */ /* 0x000fcc000f8e0207 */
[----:B------:R-:W2:Y:S08]  /*0100*/  LDC.64 R4, c[0x0][0x388] ;  /* 0x0000e200ff047b82 */ /* 0x000eb00000000a00 */
[----:B------:R-:W3:Y:S01]  /*0110*/  LDC.64 R6, c[0x0][0x390] ;  /* 0x0000e400ff067b82 */ /* 0x000ee20000000a00 */
[----:B0-----:R-:W-:-:S06]  /*0120*/  IMAD.WIDE R2, R9, 0x4, R2 ;  /* 0x0000000409027825 */ /* 0x001fcc00078e0202 */
[----:B-1----:R-:W4:Y:S01]  /*0130*/  LDG.E R2, desc[UR4][R2.64] ;  /* 0x0000000402027981 */ /* 0x002f22000c1e1900 */
[----:B--2---:R-:W-:-:S06]  /*0140*/  IMAD.WIDE R4, R9, 0x4, R4 ;  /* 0x0000000409047825 */ /* 0x004fcc00078e0204 */
[----:B------:R-:W4:Y:S01]  /*0150*/  LDG.E R5, desc[UR4][R4.64] ;  /* 0x0000000404057981 */ /* 0x000f22000c1e1900 */
[----:B---3--:R-:W-:-:S04]  /*0160*/  IMAD.WIDE R6, R9, 0x4, R6 ;  /* 0x0000000409067825 */ /* 0x008fc800078e0206 */
[----:B----4-:R-:W-:-:S05]  /*0170*/  FADD R9, R2, R5 ;  /* 0x0000000502097221 */ /* 0x010fca0000000000 */
[----:B------:R-:W-:Y:S01]  /*0180*/  STG.E desc[UR4][R6.64], R9 ;  /* 0x0000000906007986 */ /* 0x000fe2000c101904 */
[----:B------:R-:W-:Y:S05]  /*0190*/  EXIT ;  /* 0x000000000000794d */ /* 0x000fea0003800000 */
.L_x_0:
[----:B------:R-:W-:-:S00]  /*01a0*/  BRA `(.L_x_0) ;  /* 0xfffffffc00fc7947 */ /* 0x000fc0000383ffff */
[----:B------:R-:W-:-:S00]  /*01b0*/  NOP ;  /* 0x0000000000007918 */ /* 0x000fc00000000000 */
        /* <DEDUP_REMOVED lines=12> */
.L_x_1:


//--------------------- .nv.shared.reserved.0     --------------------------
	.section	.nv.shared.reserved.0,"aw",@nobits
	.weak		__nv_reservedSMEM_offset_0_alias
	.size		__nv_reservedSMEM_offset_0_alias, 0, 64
	.other		__nv_reservedSMEM_offset_0_alias,@"STO_CUDA_RESERVED_SHARED STV_DEFAULT"
__nv_reservedSMEM_offset_0_alias:
	.zero		0
	.zero		64


//--------------------- .nv.constant0._Z6matAddPKfS0_Pfii --------------------------
	.section	.nv.constant0._Z6matAddPKfS0_Pfii,"a",@progbits
	.sectionflags	@""
	.align	4
.nv.constant0._Z6matAddPKfS0_Pfii:
	.zero		928


//--------------------- SYMBOLS --------------------------

	.type		.nv.reservedSmem.offset0,@object
	.size		.nv.reservedSmem.offset0,0x4
